//
// Generated by NVIDIA NVVM Compiler
//
// Compiler Build ID: CL-36424714
// Cuda compilation tools, release 13.0, V13.0.88
// Based on NVVM 20.0.0
//

.version 9.0
.target sm_100
.address_size 64

	// .globl	_Z21MultipleFunctionInGPUPiS_S_

.visible .entry _Z21MultipleFunctionInGPUPiS_S_(
	.param .u64 .ptr .align 1 _Z21MultipleFunctionInGPUPiS_S__param_0,
	.param .u64 .ptr .align 1 _Z21MultipleFunctionInGPUPiS_S__param_1,
	.param .u64 .ptr .align 1 _Z21MultipleFunctionInGPUPiS_S__param_2
)
{
	.reg .pred 	%p<2>;
	.reg .b32 	%r<8>;
	.reg .b64 	%rd<11>;

	ld.param.u64 	%rd1, [_Z21MultipleFunctionInGPUPiS_S__param_0];
	ld.param.u64 	%rd2, [_Z21MultipleFunctionInGPUPiS_S__param_1];
	ld.param.u64 	%rd3, [_Z21MultipleFunctionInGPUPiS_S__param_2];
	mov.u32 	%r2, %ctaid.x;
	mov.u32 	%r3, %ntid.x;
	mov.u32 	%r4, %tid.x;
	mad.lo.s32 	%r1, %r2, %r3, %r4;
	setp.gt.s32 	%p1, %r1, 99;
	@%p1 bra 	$L__BB0_2;
	cvta.to.global.u64 	%rd4, %rd1;
	cvta.to.global.u64 	%rd5, %rd2;
	cvta.to.global.u64 	%rd6, %rd3;
	mul.wide.s32 	%rd7, %r1, 4;
	add.s64 	%rd8, %rd4, %rd7;
	ld.global.u32 	%r5, [%rd8];
	add.s64 	%rd9, %rd5, %rd7;
	ld.global.u32 	%r6, [%rd9];
	add.s32 	%r7, %r6, %r5;
	add.s64 	%rd10, %rd6, %rd7;
	st.global.u32 	[%rd10], %r7;
$L__BB0_2:
	ret;

}


// ===== COMPILED SASS (sm_100) =====

	.target	sm_100

	.elftype	@"ET_EXEC"


//--------------------- .note.nv.tkinfo           --------------------------
	.section	.note.nv.tkinfo,"",@"SHT_NOTE"
	.sectionflags	@"SHF_NOTE_NV_TKINFO"
	.tkinfo
        /*0018*/ 	.word	0x00000002
        /*0030*/ 	.string	""
        /*0030*/ 	.string	"ptxas"
        /*0030*/ 	.string	"Cuda compilation tools, release 13.0, V13.0.88"
        /*0030*/ 	.string	"Build cuda_13.0.r13.0/compiler.36424714_0"
        /*0030*/ 	.string	"-arch sm_100 -m 64 "



//--------------------- .note.nv.cuinfo           --------------------------
	.section	.note.nv.cuinfo,"",@"SHT_NOTE"
	.sectionflags	@"SHF_NOTE_NV_CUINFO"
        /*0018*/ 	.short	0x0002
        /*001a*/ 	.short	0x0064
        /*001c*/ 	.short	0x0082
	.zero		2


//--------------------- .nv.info                  --------------------------
	.section	.nv.info,"",@"SHT_CUDA_INFO"
	.align	4


	//----- nvinfo : EIATTR_REGCOUNT
	.align		4
        /*0000*/ 	.byte	0x04, 0x2f
        /*0002*/ 	.short	(.L_1 - .L_0)
	.align		4
.L_0:
        /*0004*/ 	.word	index@(_Z21MultipleFunctionInGPUPiS_S_)
        /*0008*/ 	.word	0x0000000c


	//----- nvinfo : EIATTR_FRAME_SIZE
	.align		4
.L_1:
        /*000c*/ 	.byte	0x04, 0x11
        /*000e*/ 	.short	(.L_3 - .L_2)
	.align		4
.L_2:
        /*0010*/ 	.word	index@(_Z21MultipleFunctionInGPUPiS_S_)
        /*0014*/ 	.word	0x00000000


	//----- nvinfo : EIATTR_MIN_STACK_SIZE
	.align		4
.L_3:
        /*0018*/ 	.byte	0x04, 0x12
        /*001a*/ 	.short	(.L_5 - .L_4)
	.align		4
.L_4:
        /*001c*/ 	.word	index@(_Z21MultipleFunctionInGPUPiS_S_)
        /*0020*/ 	.word	0x00000000
.L_5:


//--------------------- .nv.compat                --------------------------
	.section	.nv.compat,"",@"SHT_CUDA_COMPAT_INFO"
	.align	4
        /*0000*/ 	.byte	0x02, 0x09, 0x00, 0x00, 0x02, 0x02, 0x01, 0x00, 0x02, 0x05, 0x05, 0x00, 0x03, 0x07, 0x01, 0x01
        /*0010*/ 	.byte	0x02, 0x03, 0x00, 0x00, 0x02, 0x06, 0x01, 0x00, 0x04, 0x0b, 0x08, 0x00, 0x09, 0x00, 0x00, 0x00
        /*0020*/ 	.byte	0x00, 0x00, 0x00, 0x00


//--------------------- .nv.info._Z21MultipleFunctionInGPUPiS_S_ --------------------------
	.section	.nv.info._Z21MultipleFunctionInGPUPiS_S_,"",@"SHT_CUDA_INFO"
	.sectionflags	@""
	.align	4


	//----- nvinfo : EIATTR_CUDA_API_VERSION
	.align		4
        /*0000*/ 	.byte	0x04, 0x37
        /*0002*/ 	.short	(.L_7 - .L_6)
.L_6:
        /*0004*/ 	.word	0x00000082


	//----- nvinfo : EIATTR_KPARAM_INFO
	.align		4
.L_7:
        /*0008*/ 	.byte	0x04, 0x17
        /*000a*/ 	.short	(.L_9 - .L_8)
.L_8:
        /*000c*/ 	.word	0x00000000
        /*0010*/ 	.short	0x0002
        /*0012*/ 	.short	0x0010
        /*0014*/ 	.byte	0x00, 0xf5, 0x21, 0x00


	//----- nvinfo : EIATTR_KPARAM_INFO
	.align		4
.L_9:
        /*0018*/ 	.byte	0x04, 0x17
        /*001a*/ 	.short	(.L_11 - .L_10)
.L_10:
        /*001c*/ 	.word	0x00000000
        /*0020*/ 	.short	0x0001
        /*0022*/ 	.short	0x0008
        /*0024*/ 	.byte	0x00, 0xf5, 0x21, 0x00


	//----- nvinfo : EIATTR_KPARAM_INFO
	.align		4
.L_11:
        /*0028*/ 	.byte	0x04, 0x17
        /*002a*/ 	.short	(.L_13 - .L_12)
.L_12:
        /*002c*/ 	.word	0x00000000
        /*0030*/ 	.short	0x0000
        /*0032*/ 	.short	0x0000
        /*0034*/ 	.byte	0x00, 0xf5, 0x21, 0x00


	//----- nvinfo : EIATTR_SPARSE_MMA_MASK
	.align		4
.L_13:
        /*0038*/ 	.byte	0x03, 0x50
        /*003a*/ 	.short	0x0000


	//----- nvinfo : EIATTR_MAXREG_COUNT
	.align		4
        /*003c*/ 	.byte	0x03, 0x1b
        /*003e*/ 	.short	0x00ff


	//----- nvinfo : EIATTR_MERCURY_ISA_VERSION
	.align		4
        /*0040*/ 	.byte	0x03, 0x5f
        /*0042*/ 	.short	0x0101


	//----- nvinfo : EIATTR_VRC_CTA_INIT_COUNT
	.align		4
        /*0044*/ 	.byte	0x02, 0x4a
	.zero		1
	.zero		1


	//----- nvinfo : EIATTR_EXIT_INSTR_OFFSETS
	.align		4
        /*0048*/ 	.byte	0x04, 0x1c
        /*004a*/ 	.short	(.L_15 - .L_14)


	//   ....[0]....
.L_14:
        /*004c*/ 	.word	0x00000060


	//   ....[1]....
        /*0050*/ 	.word	0x00000120


	//----- nvinfo : EIATTR_CBANK_PARAM_SIZE
	.align		4
.L_15:
        /*0054*/ 	.byte	0x03, 0x19
        /*0056*/ 	.short	0x0018


	//----- nvinfo : EIATTR_PARAM_CBANK
	.align		4
        /*0058*/ 	.byte	0x04, 0x0a
        /*005a*/ 	.short	(.L_17 - .L_16)
	.align		4
.L_16:
        /*005c*/ 	.word	index@(.nv.constant0._Z21MultipleFunctionInGPUPiS_S_)
        /*0060*/ 	.short	0x0380
        /*0062*/ 	.short	0x0018


	//----- nvinfo : EIATTR_SW_WAR
	.align		4
.L_17:
        /*0064*/ 	.byte	0x04, 0x36
        /*0066*/ 	.short	(.L_19 - .L_18)
.L_18:
        /*0068*/ 	.word	0x00000008
.L_19:


//--------------------- .nv.callgraph             --------------------------
	.section	.nv.callgraph,"",@"SHT_CUDA_CALLGRAPH"
	.align	4
	.sectionentsize	8
	.align		4
        /*0000*/ 	.word	0x00000000
	.align		4
        /*0004*/ 	.word	0xffffffff
	.align		4
        /*0008*/ 	.word	0x00000000
	.align		4
        /*000c*/ 	.word	0xfffffffe
	.align		4
        /*0010*/ 	.word	0x00000000
	.align		4
        /*0014*/ 	.word	0xfffffffd
	.align		4
        /*0018*/ 	.word	0x00000000
	.align		4
        /*001c*/ 	.word	0xfffffffc


//--------------------- .text._Z21MultipleFunctionInGPUPiS_S_ --------------------------
	.section	.text._Z21MultipleFunctionInGPUPiS_S_,"ax",@progbits
	.align	128
        .global         _Z21MultipleFunctionInGPUPiS_S_
        .type           _Z21MultipleFunctionInGPUPiS_S_,@function
        .size           _Z21MultipleFunctionInGPUPiS_S_,(.L_x_1 - _Z21MultipleFunctionInGPUPiS_S_)
        .other          _Z21MultipleFunctionInGPUPiS_S_,@"STO_CUDA_ENTRY STV_DEFAULT"
_Z21MultipleFunctionInGPUPiS_S_:
.text._Z21MultipleFunctionInGPUPiS_S_:
[----:B------:R-:W-:Y:S01]  /*0000*/  LDC R1, c[0x0][0x37c] ;  /* 0x0000df00ff017b82 */ /* 0x000fe20000000800 */
[----:B------:R-:W0:Y:S07]  /*0010*/  S2R R0, SR_TID.X ;  /* 0x0000000000007919 */ /* 0x000e2e0000002100 */
[----:B------:R-:W0:Y:S08]  /*0020*/  S2UR UR4, SR_CTAID.X ;  /* 0x00000000000479c3 */ /* 0x000e300000002500 */
[----:B------:R-:W0:Y:S02]  /*0030*/  LDC R9, c[0x0][0x360] ;  /* 0x0000d800ff097b82 */ /* 0x000e240000000800 */
[----:B0-----:R-:W-:-:S05]  /*0040*/  IMAD R9, R9, UR4, R0 ;  /* 0x0000000409097c24 */ /* 0x001fca000f8e0200 */
[----:B------:R-:W-:-:S13]  /*0050*/  ISETP.GT.AND P0, PT, R9, 0x63, PT ;  /* 0x000000630900780c */ /* 0x000fda0003f04270 */
[----:B------:R-:W-:Y:S05]  /*0060*/  @P0 EXIT ;  /* 0x000000000000094d */ /* 0x000fea0003800000 */
[----:B------:R-:W0:Y:S01]  /*0070*/  LDC.64 R2, c[0x0][0x380] ;  /* 0x0000e000ff027b82 */ /* 0x000e220000000a00 */
[----:B------:R-:W1:Y:S07]  /*0080*/  LDCU.64 UR4, c[0x0][0x358] ;  /* 0x00006b00ff0477ac */ /* 0x000e6e0008000a00 */
[----:B------:R-:W2:Y:S08]  /*0090*/  LDC.64 R4, c[0x0][0x388] ;  /* 0x0000e200ff047b82 */ /* 0x000eb00000000a00 */
[----:B------:R-:W3:Y:S01]  /*00a0*/  LDC.64 R6, c[0x0][0x390] ;  /* 0x0000e400ff067b82 */ /* 0x000ee20000000a00 */
[----:B0-----:R-:W-:-:S06]  /*00b0*/  IMAD.WIDE R2, R9, 0x4, R2 ;  /* 0x0000000409027825 */ /* 0x001fcc00078e0202 */
[----:B-1----:R-:W4:Y:S01]  /*00c0*/  LDG.E R2, desc[UR4][R2.64] ;  /* 0x0000000402027981 */ /* 0x002f22000c1e1900 */
[----:B--2---:R-:W-:-:S06]  /*00d0*/  IMAD.WIDE R4, R9, 0x4, R4 ;  /* 0x0000000409047825 */ /* 0x004fcc00078e0204 */
[----:B------:R-:W4:Y:S01]  /*00e0*/  LDG.E R5, desc[UR4][R4.64] ;  /* 0x0000000404057981 */ /* 0x000f22000c1e1900 */
[----:B---3--:R-:W-:Y:S01]  /*00f0*/  IMAD.WIDE R6, R9, 0x4, R6 ;  /* 0x0000000409067825 */ /* 0x008fe200078e0206 */
[----:B----4-:R-:W-:-:S05]  /*0100*/  IADD3 R9, PT, PT, R2, R5, RZ ;  /* 0x0000000502097210 */ /* 0x010fca0007ffe0ff */
[----:B------:R-:W-:Y:S01]  /*0110*/  STG.E desc[UR4][R6.64], R9 ;  /* 0x0000000906007986 */ /* 0x000fe2000c101904 */
[----:B------:R-:W-:Y:S05]  /*0120*/  EXIT ;  /* 0x000000000000794d */ /* 0x000fea0003800000 */
.L_x_0:
[----:B------:R-:W-:-:S00]  /*0130*/  BRA `(.L_x_0) ;  /* 0xfffffffc00fc7947 */ /* 0x000fc0000383ffff */
[----:B------:R-:W-:-:S00]  /*0140*/  NOP ;  /* 0x0000000000007918 */ /* 0x000fc00000000000 */
        /* <DEDUP_REMOVED lines=11> */
.L_x_1:


//--------------------- .nv.shared.reserved.0     --------------------------
	.section	.nv.shared.reserved.0,"aw",@nobits
	.weak		__nv_reservedSMEM_offset_0_alias
	.size		__nv_reservedSMEM_offset_0_alias, 0, 64
	.other		__nv_reservedSMEM_offset_0_alias,@"STO_CUDA_RESERVED_SHARED STV_DEFAULT"
__nv_reservedSMEM_offset_0_alias:
	.zero		0
	.zero		64


//--------------------- .nv.constant0._Z21MultipleFunctionInGPUPiS_S_ --------------------------
	.section	.nv.constant0._Z21MultipleFunctionInGPUPiS_S_,"a",@progbits
	.sectionflags	@""
	.align	4
.nv.constant0._Z21MultipleFunctionInGPUPiS_S_:
	.zero		920


//--------------------- SYMBOLS --------------------------

	.type		.nv.reservedSmem.offset0,@object
	.size		.nv.reservedSmem.offset0,0x4
